	.headerflags	@"EF_CUDA_TEXMODE_UNIFIED EF_CUDA_64BIT_ADDRESS EF_CUDA_ACCELERATORS EF_CUDA_SM90 EF_CUDA_VIRTUAL_SM(EF_CUDA_SM90)"
	.elftype	@"ET_EXEC"


//--------------------- .nv.info                  --------------------------
	.section	.nv.info,"",@"SHT_CUDA_INFO"
	.align	4


	//----- nvinfo : EIATTR_REGCOUNT
	.align		4
        /*0000*/ 	.byte	0x04, 0x2f
        /*0002*/ 	.short	(.L_1 - .L_0)
	.align		4
.L_0:
        /*0004*/ 	.word	index@(triton_poi_fused_0)
        /*0008*/ 	.word	0x00000020


	//----- nvinfo : EIATTR_MIN_STACK_SIZE
	.align		4
.L_1:
        /*000c*/ 	.byte	0x04, 0x12
        /*000e*/ 	.short	(.L_3 - .L_2)
	.align		4
.L_2:
        /*0010*/ 	.word	index@(triton_poi_fused_0)
        /*0014*/ 	.word	0x00000000


	//----- nvinfo : EIATTR_FRAME_SIZE
	.align		4
.L_3:
        /*0018*/ 	.byte	0x04, 0x11
        /*001a*/ 	.short	(.L_5 - .L_4)
	.align		4
.L_4:
        /*001c*/ 	.word	index@(triton_poi_fused_0)
        /*0020*/ 	.word	0x00000000


	//----- nvinfo : EIATTR_MIN_STACK_SIZE
	.align		4
.L_5:
        /*0024*/ 	.byte	0x04, 0x12
        /*0026*/ 	.short	(.L_7 - .L_6)
	.align		4
.L_6:
        /*0028*/ 	.word	index@(triton_poi_fused_0)
        /*002c*/ 	.word	0x00000000
.L_7:


//--------------------- .nv.info.triton_poi_fused_0 --------------------------
	.section	.nv.info.triton_poi_fused_0,"",@"SHT_CUDA_INFO"
	.sectionflags	@""
	.align	4


	//----- nvinfo : EIATTR_CUDA_API_VERSION
	.align		4
        /*0000*/ 	.byte	0x04, 0x37
        /*0002*/ 	.short	(.L_9 - .L_8)
.L_8:
        /*0004*/ 	.word	0x0000007c


	//----- nvinfo : EIATTR_KPARAM_INFO
	.align		4
.L_9:
        /*0008*/ 	.byte	0x04, 0x17
        /*000a*/ 	.short	(.L_11 - .L_10)
.L_10:
        /*000c*/ 	.word	0x00000000
        /*0010*/ 	.short	0x0003
        /*0012*/ 	.short	0x0014
        /*0014*/ 	.byte	0x00, 0xf0, 0x11, 0x00


	//----- nvinfo : EIATTR_KPARAM_INFO
	.align		4
.L_11:
        /*0018*/ 	.byte	0x04, 0x17
        /*001a*/ 	.short	(.L_13 - .L_12)
.L_12:
        /*001c*/ 	.word	0x00000000
        /*0020*/ 	.short	0x0002
        /*0022*/ 	.short	0x0010
        /*0024*/ 	.byte	0x00, 0xf0, 0x11, 0x00


	//----- nvinfo : EIATTR_KPARAM_INFO
	.align		4
.L_13:
        /*0028*/ 	.byte	0x04, 0x17
        /*002a*/ 	.short	(.L_15 - .L_14)
.L_14:
        /*002c*/ 	.word	0x00000000
        /*0030*/ 	.short	0x0001
        /*0032*/ 	.short	0x0008
        /*0034*/ 	.byte	0x00, 0xf4, 0x21, 0x00


	//----- nvinfo : EIATTR_KPARAM_INFO
	.align		4
.L_15:
        /*0038*/ 	.byte	0x04, 0x17
        /*003a*/ 	.short	(.L_17 - .L_16)
.L_16:
        /*003c*/ 	.word	0x00000000
        /*0040*/ 	.short	0x0000
        /*0042*/ 	.short	0x0000
        /*0044*/ 	.byte	0x00, 0xf4, 0x21, 0x00


	//----- nvinfo : EIATTR_SPARSE_MMA_MASK
	.align		4
.L_17:
        /*0048*/ 	.byte	0x03, 0x50
        /*004a*/ 	.short	0x0000


	//----- nvinfo : EIATTR_MAXREG_COUNT
	.align		4
        /*004c*/ 	.byte	0x03, 0x1b
        /*004e*/ 	.short	0x00ff


	//----- nvinfo : EIATTR_EXIT_INSTR_OFFSETS
	.align		4
        /*0050*/ 	.byte	0x04, 0x1c
        /*0052*/ 	.short	(.L_19 - .L_18)


	//   ....[0]....
.L_18:
        /*0054*/ 	.word	0x00000770


	//   ....[1]....
        /*0058*/ 	.word	0x00000790


	//----- nvinfo : EIATTR_REQNTID
	.align		4
.L_19:
        /*005c*/ 	.byte	0x04, 0x10
        /*005e*/ 	.short	(.L_21 - .L_20)
.L_20:
        /*0060*/ 	.word	0x00000080
        /*0064*/ 	.word	0x00000001
        /*0068*/ 	.word	0x00000001


	//----- nvinfo : EIATTR_CBANK_PARAM_SIZE
	.align		4
.L_21:
        /*006c*/ 	.byte	0x03, 0x19
        /*006e*/ 	.short	0x0018


	//----- nvinfo : EIATTR_PARAM_CBANK
	.align		4
        /*0070*/ 	.byte	0x04, 0x0a
        /*0072*/ 	.short	(.L_23 - .L_22)
	.align		4
.L_22:
        /*0074*/ 	.word	index@(.nv.constant0.triton_poi_fused_0)
        /*0078*/ 	.short	0x0210
        /*007a*/ 	.short	0x0018


	//----- nvinfo : EIATTR_SW_WAR
	.align		4
.L_23:
        /*007c*/ 	.byte	0x04, 0x36
        /*007e*/ 	.short	(.L_25 - .L_24)
.L_24:
        /*0080*/ 	.word	0x00000008
.L_25:


//--------------------- .nv.callgraph             --------------------------
	.section	.nv.callgraph,"",@"SHT_CUDA_CALLGRAPH"
	.align	4
	.sectionentsize	8
	.align		4
        /*0000*/ 	.word	0x00000000
	.align		4
        /*0004*/ 	.word	0xffffffff
	.align		4
        /*0008*/ 	.word	0x00000000
	.align		4
        /*000c*/ 	.word	0xfffffffe
	.align		4
        /*0010*/ 	.word	0x00000000
	.align		4
        /*0014*/ 	.word	0xfffffffd
	.align		4
        /*0018*/ 	.word	0x00000000
	.align		4
        /*001c*/ 	.word	0xfffffffc


//--------------------- .text.triton_poi_fused_0  --------------------------
	.section	.text.triton_poi_fused_0,"ax",@progbits
	.align	128
        .global         triton_poi_fused_0
        .type           triton_poi_fused_0,@function
        .size           triton_poi_fused_0,(.L_x_1 - triton_poi_fused_0)
        .other          triton_poi_fused_0,@"STO_CUDA_ENTRY STV_DEFAULT"
triton_poi_fused_0:
.text.triton_poi_fused_0:
[----:B------:R-:W0:Y:S01]  /*0000*/  LDC R1, c[0x0][0x28] ;  /* 0x00000a00ff017b82 */ /* 0x000e220000000800 */
[----:B------:R-:W1:Y:S07]  /*0010*/  S2R R10, SR_TID.X ;  /* 0x00000000000a7919 */ /* 0x000e6e0000002100 */
[----:B------:R-:W2:Y:S01]  /*0020*/  S2UR UR4, SR_CTAID.Y ;  /* 0x00000000000479c3 */ /* 0x000ea20000002600 */
[----:B------:R-:W-:Y:S01]  /*0030*/  HFMA2.MMA R0, -RZ, RZ, 0, 0 ;  /* 0x00000000ff007435 */ /* 0x000fe200000001ff */
[----:B------:R-:W3:Y:S06]  /*0040*/  S2R R3, SR_CTAID.X ;  /* 0x0000000000037919 */ /* 0x000eec0000002500 */
[----:B------:R-:W4:Y:S01]  /*0050*/  LDC.64 R12, c[0x0][0x210] ;  /* 0x00008400ff0c7b82 */ /* 0x000f220000000a00 */
[----:B--2---:R-:W-:Y:S01]  /*0060*/  USHF.L.U32 UR4, UR4, 0x6, URZ ;  /* 0x0000000604047899 */ /* 0x004fe2000800063f */
[----:B-1----:R-:W-:-:S02]  /*0070*/  SHF.R.U32.HI R19, RZ, 0x4, R10 ;  /* 0x00000004ff137819 */ /* 0x002fc4000001160a */
[----:B------:R-:W-:Y:S02]  /*0080*/  LOP3.LUT R10, R10, 0xf, RZ, 0xc0, !PT ;  /* 0x0000000f0a0a7812 */ /* 0x000fe400078ec0ff */
[----:B------:R-:W-:Y:S02]  /*0090*/  SGXT.U32 R19, R19, 0x3 ;  /* 0x000000031313781a */ /* 0x000fe40000000000 */
[----:B---3--:R-:W-:Y:S02]  /*00a0*/  LEA R10, R3, R10, 0x4 ;  /* 0x0000000a030a7211 */ /* 0x008fe400078e20ff */
[----:B------:R-:W-:Y:S01]  /*00b0*/  LOP3.LUT R19, R19, UR4, RZ, 0xfc, !PT ;  /* 0x0000000413137c12 */ /* 0x000fe2000f8efcff */
[----:B------:R-:W-:Y:S01]  /*00c0*/  ULDC.64 UR4, c[0x0][0x208] ;  /* 0x0000820000047ab9 */ /* 0x000fe20000000a00 */
[----:B------:R-:W-:-:S03]  /*00d0*/  ISETP.GE.AND P0, PT, R10, 0x9, PT ;  /* 0x000000090a00780c */ /* 0x000fc60003f06270 */
[C---:B------:R-:W-:Y:S01]  /*00e0*/  IMAD R21, R19.reuse, 0x9, R10 ;  /* 0x0000000913157824 */ /* 0x040fe200078e020a */
[----:B------:R-:W-:-:S03]  /*00f0*/  ISETP.LT.AND P1, PT, R19, 0x60, !P0 ;  /* 0x000000601300780c */ /* 0x000fc60004721270 */
[----:B----4-:R-:W-:Y:S01]  /*0100*/  IMAD.WIDE R14, R21, 0x4, R12 ;  /* 0x00000004150e7825 */ /* 0x010fe200078e020c */
[C---:B------:R-:W-:Y:S02]  /*0110*/  LOP3.LUT R4, R19.reuse, 0x8, RZ, 0xfc, !PT ;  /* 0x0000000813047812 */ /* 0x040fe400078efcff */
[C---:B------:R-:W-:Y:S02]  /*0120*/  LOP3.LUT R11, R19.reuse, 0x18, RZ, 0xfc, !PT ;  /* 0x00000018130b7812 */ /* 0x040fe400078efcff */
[C---:B------:R-:W-:Y:S02]  /*0130*/  LOP3.LUT R2, R19.reuse, 0x20, RZ, 0xfc, !PT ;  /* 0x0000002013027812 */ /* 0x040fe400078efcff */
[----:B------:R-:W-:Y:S02]  /*0140*/  LOP3.LUT R9, R19, 0x10, RZ, 0xfc, !PT ;  /* 0x0000001013097812 */ /* 0x000fe400078efcff */
[----:B------:R-:W-:Y:S01]  /*0150*/  IADD3 R29, R21, 0x48, RZ ;  /* 0x00000048151d7810 */ /* 0x000fe20007ffe0ff */
[----:B------:R1:W2:Y:S01]  /*0160*/  @P1 LDG.E.EL R0, desc[UR4][R14.64] ;  /* 0x000000040e001981 */ /* 0x0002a2000c2e1900 */
[----:B------:R-:W-:-:S02]  /*0170*/  ISETP.LT.AND P6, PT, R4, 0x60, !P0 ;  /* 0x000000600400780c */ /* 0x000fc400047c1270 */
[----:B------:R-:W-:Y:S02]  /*0180*/  ISETP.LT.AND P4, PT, R11, 0x60, !P0 ;  /* 0x000000600b00780c */ /* 0x000fe40004781270 */
[----:B------:R-:W-:Y:S02]  /*0190*/  ISETP.LT.AND P3, PT, R2, 0x60, !P0 ;  /* 0x000000600200780c */ /* 0x000fe40004761270 */
[----:B------:R-:W-:Y:S01]  /*01a0*/  LOP3.LUT R22, R19, 0x28, RZ, 0xfc, !PT ;  /* 0x0000002813167812 */ /* 0x000fe200078efcff */
[----:B------:R-:W-:Y:S01]  /*01b0*/  HFMA2.MMA R5, -RZ, RZ, 0, 0 ;  /* 0x00000000ff057435 */ /* 0x000fe200000001ff */
[----:B------:R-:W-:Y:S01]  /*01c0*/  MOV R8, RZ ;  /* 0x000000ff00087202 */ /* 0x000fe20000000f00 */
[----:B------:R-:W-:Y:S01]  /*01d0*/  IMAD.WIDE R28, R29, 0x4, R12 ;  /* 0x000000041d1c7825 */ /* 0x000fe200078e020c */
[----:B------:R-:W-:Y:S02]  /*01e0*/  ISETP.LT.AND P5, PT, R9, 0x60, !P0 ;  /* 0x000000600900780c */ /* 0x000fe400047a1270 */
[----:B-1----:R-:W-:-:S02]  /*01f0*/  IADD3 R15, R21, 0xd8, RZ ;  /* 0x000000d8150f7810 */ /* 0x002fc40007ffe0ff */
[----:B------:R-:W-:Y:S02]  /*0200*/  LOP3.LUT R24, R19, 0x30, RZ, 0xfc, !PT ;  /* 0x0000003013187812 */ /* 0x000fe400078efcff */
[----:B------:R-:W-:Y:S02]  /*0210*/  CS2R R6, SRZ ;  /* 0x0000000000067805 */ /* 0x000fe4000001ff00 */
[----:B------:R-:W-:Y:S02]  /*0220*/  IADD3 R17, R21, 0x120, RZ ;  /* 0x0000012015117810 */ /* 0x000fe40007ffe0ff */
[----:B------:R-:W-:Y:S02]  /*0230*/  P2R R18, PR, RZ, 0x2 ;  /* 0x00000002ff127803 */ /* 0x000fe40000000000 */
[----:B------:R-:W-:Y:S02]  /*0240*/  IADD3 R27, R21, 0x90, RZ ;  /* 0x00000090151b7810 */ /* 0x000fe40007ffe0ff */
[----:B------:R-:W-:Y:S01]  /*0250*/  ISETP.LT.AND P2, PT, R22, 0x60, !P0 ;  /* 0x000000601600780c */ /* 0x000fe20004741270 */
[--C-:B------:R-:W-:Y:S01]  /*0260*/  IMAD.WIDE R14, R15, 0x4, R12.reuse ;  /* 0x000000040f0e7825 */ /* 0x100fe200078e020c */
[----:B------:R-:W-:Y:S01]  /*0270*/  ISETP.LT.AND P1, PT, R24, 0x60, !P0 ;  /* 0x000000601800780c */ /* 0x000fe20004721270 */
[----:B------:R1:W3:Y:S01]  /*0280*/  @P6 LDG.E.EL R8, desc[UR4][R28.64] ;  /* 0x000000041c086981 */ /* 0x0002e2000c2e1900 */
[----:B------:R-:W-:Y:S01]  /*0290*/  IADD3 R20, R21, 0x168, RZ ;  /* 0x0000016815147810 */ /* 0x000fe20007ffe0ff */
[--C-:B------:R-:W-:Y:S01]  /*02a0*/  IMAD.WIDE R16, R17, 0x4, R12.reuse ;  /* 0x0000000411107825 */ /* 0x100fe200078e020c */
[----:B------:R-:W-:Y:S01]  /*02b0*/  HFMA2.MMA R23, -RZ, RZ, 0, 0 ;  /* 0x00000000ff177435 */ /* 0x000fe200000001ff */
[----:B------:R-:W-:Y:S01]  /*02c0*/  P2R R3, PR, RZ, 0x40 ;  /* 0x00000040ff037803 */ /* 0x000fe20000000000 */
[----:B------:R4:W3:Y:S01]  /*02d0*/  @P4 LDG.E.EL R6, desc[UR4][R14.64] ;  /* 0x000000040e064981 */ /* 0x0008e2000c2e1900 */
[----:B------:R-:W-:Y:S01]  /*02e0*/  IMAD.WIDE R26, R27, 0x4, R12 ;  /* 0x000000041b1a7825 */ /* 0x000fe200078e020c */
[----:B------:R-:W-:-:S02]  /*02f0*/  ISETP.NE.AND P6, PT, R18, RZ, PT ;  /* 0x000000ff1200720c */ /* 0x000fc40003fc5270 */
[----:B-1----:R-:W-:Y:S01]  /*0300*/  IADD3 R29, R21, 0x1b0, RZ ;  /* 0x000001b0151d7810 */ /* 0x002fe20007ffe0ff */
[----:B------:R1:W3:Y:S01]  /*0310*/  @P3 LDG.E.EL R5, desc[UR4][R16.64] ;  /* 0x0000000410053981 */ /* 0x0002e2000c2e1900 */
[----:B------:R-:W-:Y:S01]  /*0320*/  MOV R18, RZ ;  /* 0x000000ff00127202 */ /* 0x000fe20000000f00 */
[--C-:B----4-:R-:W-:Y:S02]  /*0330*/  IMAD.WIDE R14, R20, 0x4, R12.reuse ;  /* 0x00000004140e7825 */ /* 0x110fe400078e020c */
[----:B------:R4:W3:Y:S04]  /*0340*/  @P5 LDG.E.EL R7, desc[UR4][R26.64] ;  /* 0x000000041a075981 */ /* 0x0008e8000c2e1900 */
[----:B------:R-:W3:Y:S01]  /*0350*/  @P2 LDG.E.EL R18, desc[UR4][R14.64] ;  /* 0x000000040e122981 */ /* 0x000ee2000c2e1900 */
[----:B-1----:R-:W-:-:S05]  /*0360*/  IMAD.WIDE R16, R29, 0x4, R12 ;  /* 0x000000041d107825 */ /* 0x002fca00078e020c */
[----:B------:R1:W3:Y:S01]  /*0370*/  @P1 LDG.E.EL R23, desc[UR4][R16.64] ;  /* 0x0000000410171981 */ /* 0x0002e2000c2e1900 */
[----:B------:R-:W-:Y:S01]  /*0380*/  IADD3 R21, R21, 0x1f8, RZ ;  /* 0x000001f815157810 */ /* 0x000fe20007ffe0ff */
[----:B----4-:R-:W-:-:S04]  /*0390*/  IMAD.HI R27, R19, 0x55555556, RZ ;  /* 0x55555556131b7827 */ /* 0x010fc800078e02ff */
[----:B------:R-:W-:Y:S02]  /*03a0*/  IMAD.WIDE R20, R21, 0x4, R12 ;  /* 0x0000000415147825 */ /* 0x000fe400078e020c */
[----:B------:R-:W4:Y:S01]  /*03b0*/  LDC.64 R12, c[0x0][0x218] ;  /* 0x00008600ff0c7b82 */ /* 0x000f220000000a00 */
[----:B------:R-:W-:Y:S02]  /*03c0*/  LEA.HI R28, R27, R27, RZ, 0x1 ;  /* 0x0000001b1b1c7211 */ /* 0x000fe400078f08ff */
[----:B------:R-:W-:-:S03]  /*03d0*/  LOP3.LUT R25, R19, 0x38, RZ, 0xfc, !PT ;  /* 0x0000003813197812 */ /* 0x000fc600078efcff */
[----:B------:R-:W-:Y:S01]  /*03e0*/  IMAD R19, R28, -0x3, R19 ;  /* 0xfffffffd1c137824 */ /* 0x000fe200078e0213 */
[----:B------:R-:W-:-:S03]  /*03f0*/  ISETP.LT.AND P0, PT, R25, 0x60, !P0 ;  /* 0x000000601900780c */ /* 0x000fc60004701270 */
[----:B------:R-:W-:Y:S01]  /*0400*/  IMAD R19, R10, 0x3, R19 ;  /* 0x000000030a137824 */ /* 0x000fe200078e0213 */
[----:B------:R-:W-:-:S03]  /*0410*/  MOV R26, RZ ;  /* 0x000000ff001a7202 */ /* 0x000fc60000000f00 */
[----:B------:R-:W-:Y:S02]  /*0420*/  IMAD R19, R28, 0x1b, R19 ;  /* 0x0000001b1c137824 */ /* 0x000fe400078e0213 */
[----:B-1----:R-:W-:-:S04]  /*0430*/  IMAD.HI R16, R9, 0x55555556, RZ ;  /* 0x5555555609107827 */ /* 0x002fc800078e02ff */
[----:B------:R1:W5:Y:S01]  /*0440*/  @P0 LDG.E.EL R26, desc[UR4][R20.64] ;  /* 0x00000004141a0981 */ /* 0x000362000c2e1900 */
[----:B0---4-:R-:W-:Y:S01]  /*0450*/  IMAD.WIDE R14, R19, 0x4, R12 ;  /* 0x00000004130e7825 */ /* 0x011fe200078e020c */
[----:B------:R-:W-:-:S03]  /*0460*/  LEA.HI R16, R16, R16, RZ, 0x1 ;  /* 0x0000001010107211 */ /* 0x000fc600078f08ff */
[----:B------:R-:W-:-:S04]  /*0470*/  IMAD.HI R17, R11, 0x55555556, RZ ;  /* 0x555555560b117827 */ /* 0x000fc800078e02ff */
[----:B------:R-:W-:-:S04]  /*0480*/  IMAD R9, R16, -0x3, R9 ;  /* 0xfffffffd10097824 */ /* 0x000fc800078e0209 */
[----:B------:R-:W-:Y:S02]  /*0490*/  IMAD R9, R16, 0x1b, R9 ;  /* 0x0000001b10097824 */ /* 0x000fe400078e0209 */
[----:B------:R-:W-:-:S04]  /*04a0*/  IMAD.HI R16, R2, 0x55555556, RZ ;  /* 0x5555555602107827 */ /* 0x000fc800078e02ff */
[----:B------:R-:W-:Y:S01]  /*04b0*/  IMAD R9, R10, 0x3, R9 ;  /* 0x000000030a097824 */ /* 0x000fe200078e0209 */
[----:B--2---:R0:W-:Y:S01]  /*04c0*/  @P6 STG.E desc[UR4][R14.64], R0 ;  /* 0x000000000e006986 */ /* 0x0041e2000c101904 */
[----:B------:R-:W-:Y:S01]  /*04d0*/  ISETP.NE.AND P6, PT, R3, RZ, PT ;  /* 0x000000ff0300720c */ /* 0x000fe20003fc5270 */
[----:B------:R-:W-:-:S05]  /*04e0*/  IMAD.HI R3, R4, 0x55555556, RZ ;  /* 0x5555555604037827 */ /* 0x000fca00078e02ff */
[----:B------:R-:W-:-:S05]  /*04f0*/  LEA.HI R3, R3, R3, RZ, 0x1 ;  /* 0x0000000303037211 */ /* 0x000fca00078f08ff */
[----:B------:R-:W-:Y:S02]  /*0500*/  IMAD R4, R3, -0x3, R4 ;  /* 0xfffffffd03047824 */ /* 0x000fe400078e0204 */
[----:B0-----:R-:W-:-:S04]  /*0510*/  IMAD.HI R0, R22, 0x55555556, RZ ;  /* 0x5555555616007827 */ /* 0x001fc800078e02ff */
[----:B------:R-:W-:Y:S01]  /*0520*/  IMAD R3, R3, 0x1b, R4 ;  /* 0x0000001b03037824 */ /* 0x000fe200078e0204 */
[----:B------:R-:W-:Y:S01]  /*0530*/  LEA.HI R4, R17, R17, RZ, 0x1 ;  /* 0x0000001111047211 */ /* 0x000fe200078f08ff */
[----:B------:R-:W-:-:S04]  /*0540*/  IMAD.HI R17, R24, 0x55555556, RZ ;  /* 0x5555555618117827 */ /* 0x000fc800078e02ff */
[----:B------:R-:W-:Y:S01]  /*0550*/  IMAD.HI R14, R25, 0x55555556, RZ ;  /* 0x55555556190e7827 */ /* 0x000fe200078e02ff */
[----:B------:R-:W-:-:S03]  /*0560*/  LEA.HI R15, R16, R16, RZ, 0x1 ;  /* 0x00000010100f7211 */ /* 0x000fc600078f08ff */
[----:B------:R-:W-:Y:S01]  /*0570*/  IMAD R19, R4, -0x3, R11 ;  /* 0xfffffffd04137824 */ /* 0x000fe200078e020b */
[----:B------:R-:W-:Y:S02]  /*0580*/  LEA.HI R11, R0, R0, RZ, 0x1 ;  /* 0x00000000000b7211 */ /* 0x000fe400078f08ff */
[----:B------:R-:W-:Y:S02]  /*0590*/  LEA.HI R17, R17, R17, RZ, 0x1 ;  /* 0x0000001111117211 */ /* 0x000fe400078f08ff */
[----:B------:R-:W-:Y:S01]  /*05a0*/  LEA.HI R0, R14, R14, RZ, 0x1 ;  /* 0x0000000e0e007211 */ /* 0x000fe200078f08ff */
[----:B------:R-:W-:Y:S02]  /*05b0*/  IMAD R2, R15, -0x3, R2 ;  /* 0xfffffffd0f027824 */ /* 0x000fe400078e0202 */
[----:B------:R-:W-:Y:S02]  /*05c0*/  IMAD R22, R11, -0x3, R22 ;  /* 0xfffffffd0b167824 */ /* 0x000fe400078e0216 */
[----:B------:R-:W-:-:S02]  /*05d0*/  IMAD R24, R17, -0x3, R24 ;  /* 0xfffffffd11187824 */ /* 0x000fc400078e0218 */
[----:B------:R-:W-:Y:S02]  /*05e0*/  IMAD R25, R0, -0x3, R25 ;  /* 0xfffffffd00197824 */ /* 0x000fe400078e0219 */
[----:B------:R-:W-:Y:S02]  /*05f0*/  IMAD R19, R4, 0x1b, R19 ;  /* 0x0000001b04137824 */ /* 0x000fe400078e0213 */
[----:B-1----:R-:W-:Y:S02]  /*0600*/  IMAD R21, R15, 0x1b, R2 ;  /* 0x0000001b0f157824 */ /* 0x002fe400078e0202 */
[----:B------:R-:W-:Y:S02]  /*0610*/  IMAD R11, R11, 0x1b, R22 ;  /* 0x0000001b0b0b7824 */ /* 0x000fe400078e0216 */
[----:B------:R-:W-:Y:S02]  /*0620*/  IMAD R27, R17, 0x1b, R24 ;  /* 0x0000001b111b7824 */ /* 0x000fe400078e0218 */
[----:B------:R-:W-:-:S02]  /*0630*/  IMAD R29, R0, 0x1b, R25 ;  /* 0x0000001b001d7824 */ /* 0x000fc400078e0219 */
[C---:B------:R-:W-:Y:S02]  /*0640*/  IMAD R3, R10.reuse, 0x3, R3 ;  /* 0x000000030a037824 */ /* 0x040fe400078e0203 */
[C---:B------:R-:W-:Y:S02]  /*0650*/  IMAD R15, R10.reuse, 0x3, R19 ;  /* 0x000000030a0f7824 */ /* 0x040fe400078e0213 */
[C---:B------:R-:W-:Y:S02]  /*0660*/  IMAD R17, R10.reuse, 0x3, R21 ;  /* 0x000000030a117824 */ /* 0x040fe400078e0215 */
[C---:B------:R-:W-:Y:S02]  /*0670*/  IMAD R21, R10.reuse, 0x3, R11 ;  /* 0x000000030a157824 */ /* 0x040fe400078e020b */
[C---:B------:R-:W-:Y:S02]  /*0680*/  IMAD R25, R10.reuse, 0x3, R27 ;  /* 0x000000030a197824 */ /* 0x040fe400078e021b */
[----:B------:R-:W-:-:S02]  /*0690*/  IMAD R29, R10, 0x3, R29 ;  /* 0x000000030a1d7824 */ /* 0x000fc400078e021d */
[----:B------:R-:W-:-:S04]  /*06a0*/  IMAD.WIDE R2, R3, 0x4, R12 ;  /* 0x0000000403027825 */ /* 0x000fc800078e020c */
[--C-:B------:R-:W-:Y:S01]  /*06b0*/  IMAD.WIDE R10, R9, 0x4, R12.reuse ;  /* 0x00000004090a7825 */ /* 0x100fe200078e020c */
[----:B---3--:R0:W-:Y:S03]  /*06c0*/  @P6 STG.E desc[UR4][R2.64], R8 ;  /* 0x0000000802006986 */ /* 0x0081e6000c101904 */
[--C-:B------:R-:W-:Y:S01]  /*06d0*/  IMAD.WIDE R14, R15, 0x4, R12.reuse ;  /* 0x000000040f0e7825 */ /* 0x100fe200078e020c */
[----:B------:R0:W-:Y:S03]  /*06e0*/  @P5 STG.E desc[UR4][R10.64], R7 ;  /* 0x000000070a005986 */ /* 0x0001e6000c101904 */
[--C-:B------:R-:W-:Y:S01]  /*06f0*/  IMAD.WIDE R16, R17, 0x4, R12.reuse ;  /* 0x0000000411107825 */ /* 0x100fe200078e020c */
[----:B------:R0:W-:Y:S03]  /*0700*/  @P4 STG.E desc[UR4][R14.64], R6 ;  /* 0x000000060e004986 */ /* 0x0001e6000c101904 */
[--C-:B------:R-:W-:Y:S01]  /*0710*/  IMAD.WIDE R20, R21, 0x4, R12.reuse ;  /* 0x0000000415147825 */ /* 0x100fe200078e020c */
[----:B------:R0:W-:Y:S03]  /*0720*/  @P3 STG.E desc[UR4][R16.64], R5 ;  /* 0x0000000510003986 */ /* 0x0001e6000c101904 */
[--C-:B------:R-:W-:Y:S01]  /*0730*/  IMAD.WIDE R24, R25, 0x4, R12.reuse ;  /* 0x0000000419187825 */ /* 0x100fe200078e020c */
[----:B------:R0:W-:Y:S04]  /*0740*/  @P2 STG.E desc[UR4][R20.64], R18 ;  /* 0x0000001214002986 */ /* 0x0001e8000c101904 */
[----:B------:R0:W-:Y:S01]  /*0750*/  @P1 STG.E desc[UR4][R24.64], R23 ;  /* 0x0000001718001986 */ /* 0x0001e2000c101904 */
[----:B------:R-:W-:Y:S01]  /*0760*/  IMAD.WIDE R12, R29, 0x4, R12 ;  /* 0x000000041d0c7825 */ /* 0x000fe200078e020c */
[----:B0-----:R-:W-:Y:S06]  /*0770*/  @!P0 EXIT ;  /* 0x000000000000894d */ /* 0x001fec0003800000 */
[----:B-----5:R-:W-:Y:S01]  /*0780*/  STG.E desc[UR4][R12.64], R26 ;  /* 0x0000001a0c007986 */ /* 0x020fe2000c101904 */
[----:B------:R-:W-:Y:S05]  /*0790*/  EXIT ;  /* 0x000000000000794d */ /* 0x000fea0003800000 */
.L_x_0:
[----:B------:R-:W-:-:S00]  /*07a0*/  BRA `(.L_x_0) ;  /* 0xfffffffc00fc7947 */ /* 0x000fc0000383ffff */
[----:B------:R-:W-:-:S00]  /*07b0*/  NOP ;  /* 0x0000000000007918 */ /* 0x000fc00000000000 */
        /* <DEDUP_REMOVED lines=12> */
.L_x_1:


//--------------------- .nv.constant0.triton_poi_fused_0 --------------------------
	.section	.nv.constant0.triton_poi_fused_0,"a",@progbits
	.sectionflags	@""
	.align	4
.nv.constant0.triton_poi_fused_0:
	.zero		552
